//
// Generated by NVIDIA NVVM Compiler
//
// Compiler Build ID: CL-36424714
// Cuda compilation tools, release 13.0, V13.0.88
// Based on NVVM 20.0.0
//

.version 9.0
.target sm_100
.address_size 64

	// .globl	_Z26calc_mat_mat_multip_kerneliPfS_S_
// _ZZ26calc_mat_mat_multip_kerneliPfS_S_E3Mds has been demoted
// _ZZ26calc_mat_mat_multip_kerneliPfS_S_E3Nds has been demoted

.visible .entry _Z26calc_mat_mat_multip_kerneliPfS_S_(
	.param .u32 _Z26calc_mat_mat_multip_kerneliPfS_S__param_0,
	.param .u64 .ptr .align 1 _Z26calc_mat_mat_multip_kerneliPfS_S__param_1,
	.param .u64 .ptr .align 1 _Z26calc_mat_mat_multip_kerneliPfS_S__param_2,
	.param .u64 .ptr .align 1 _Z26calc_mat_mat_multip_kerneliPfS_S__param_3
)
{
	.reg .pred 	%p<10>;
	.reg .b32 	%r<119>;
	.reg .b32 	%f<143>;
	.reg .b64 	%rd<48>;
	// demoted variable
	.shared .align 4 .b8 _ZZ26calc_mat_mat_multip_kerneliPfS_S_E3Mds[16];
	// demoted variable
	.shared .align 4 .b8 _ZZ26calc_mat_mat_multip_kerneliPfS_S_E3Nds[16];
	ld.param.u32 	%r49, [_Z26calc_mat_mat_multip_kerneliPfS_S__param_0];
	ld.param.u64 	%rd4, [_Z26calc_mat_mat_multip_kerneliPfS_S__param_1];
	ld.param.u64 	%rd5, [_Z26calc_mat_mat_multip_kerneliPfS_S__param_2];
	cvta.to.global.u64 	%rd1, %rd5;
	cvta.to.global.u64 	%rd2, %rd4;
	mov.u32 	%r50, %ctaid.x;
	mov.u32 	%r51, %ctaid.y;
	mov.u32 	%r1, %tid.x;
	mov.u32 	%r2, %tid.y;
	shl.b32 	%r52, %r51, 1;
	add.s32 	%r3, %r52, %r2;
	shl.b32 	%r4, %r50, 1;
	add.s32 	%r5, %r4, %r1;
	shr.u32 	%r53, %r49, 31;
	add.s32 	%r54, %r49, %r53;
	shr.s32 	%r6, %r54, 1;
	setp.lt.s32 	%p1, %r49, 2;
	mov.f32 	%f142, 0f00000000;
	@%p1 bra 	$L__BB0_12;
	mad.lo.s32 	%r7, %r3, %r49, %r1;
	shl.b32 	%r56, %r2, 3;
	mov.u32 	%r57, _ZZ26calc_mat_mat_multip_kerneliPfS_S_E3Mds;
	add.s32 	%r8, %r57, %r56;
	shl.b32 	%r58, %r1, 2;
	add.s32 	%r9, %r8, %r58;
	mov.u32 	%r59, _ZZ26calc_mat_mat_multip_kerneliPfS_S_E3Nds;
	add.s32 	%r11, %r59, %r58;
	add.s32 	%r10, %r11, %r56;
	add.s32 	%r60, %r6, -1;
	setp.lt.u32 	%p2, %r60, 7;
	mov.f32 	%f142, 0f00000000;
	mov.b32 	%r117, 0;
	@%p2 bra 	$L__BB0_4;
	and.b32  	%r61, %r6, 1073741816;
	neg.s32 	%r115, %r61;
	add.s32 	%r62, %r2, 14;
	mad.lo.s32 	%r63, %r49, %r62, %r1;
	add.s32 	%r113, %r63, %r4;
	add.s32 	%r64, %r2, 12;
	mad.lo.s32 	%r65, %r49, %r64, %r1;
	add.s32 	%r112, %r65, %r4;
	add.s32 	%r66, %r2, 10;
	mad.lo.s32 	%r67, %r49, %r66, %r1;
	add.s32 	%r111, %r67, %r4;
	add.s32 	%r68, %r2, 8;
	mad.lo.s32 	%r69, %r49, %r68, %r1;
	add.s32 	%r110, %r69, %r4;
	add.s32 	%r70, %r2, 6;
	mad.lo.s32 	%r71, %r49, %r70, %r1;
	add.s32 	%r109, %r71, %r4;
	add.s32 	%r72, %r2, 4;
	mad.lo.s32 	%r73, %r49, %r72, %r1;
	add.s32 	%r108, %r73, %r4;
	add.s32 	%r74, %r2, 2;
	mad.lo.s32 	%r75, %r49, %r74, %r1;
	add.s32 	%r107, %r75, %r4;
	mad.lo.s32 	%r76, %r2, %r49, %r1;
	add.s32 	%r106, %r76, %r4;
	mov.f32 	%f142, 0f00000000;
	mov.u32 	%r114, %r7;
$L__BB0_3:
	.pragma "nounroll";
	and.b32  	%r117, %r6, 1073741816;
	mul.wide.s32 	%rd6, %r114, 4;
	add.s64 	%rd7, %rd2, %rd6;
	ld.global.f32 	%f17, [%rd7];
	st.shared.f32 	[%r9], %f17;
	mul.wide.u32 	%rd8, %r106, 4;
	add.s64 	%rd9, %rd1, %rd8;
	ld.global.f32 	%f18, [%rd9];
	st.shared.f32 	[%r10], %f18;
	bar.sync 	0;
	ld.shared.f32 	%f19, [%r8];
	ld.shared.f32 	%f20, [%r11];
	fma.rn.f32 	%f21, %f19, %f20, %f142;
	ld.shared.f32 	%f22, [%r8+4];
	ld.shared.f32 	%f23, [%r11+8];
	fma.rn.f32 	%f24, %f22, %f23, %f21;
	bar.sync 	0;
	ld.global.f32 	%f25, [%rd7+8];
	st.shared.f32 	[%r9], %f25;
	mul.wide.u32 	%rd10, %r107, 4;
	add.s64 	%rd11, %rd1, %rd10;
	ld.global.f32 	%f26, [%rd11];
	st.shared.f32 	[%r10], %f26;
	bar.sync 	0;
	ld.shared.f32 	%f27, [%r8];
	ld.shared.f32 	%f28, [%r11];
	fma.rn.f32 	%f29, %f27, %f28, %f24;
	ld.shared.f32 	%f30, [%r8+4];
	ld.shared.f32 	%f31, [%r11+8];
	fma.rn.f32 	%f32, %f30, %f31, %f29;
	bar.sync 	0;
	ld.global.f32 	%f33, [%rd7+16];
	st.shared.f32 	[%r9], %f33;
	mul.wide.u32 	%rd12, %r108, 4;
	add.s64 	%rd13, %rd1, %rd12;
	ld.global.f32 	%f34, [%rd13];
	st.shared.f32 	[%r10], %f34;
	bar.sync 	0;
	ld.shared.f32 	%f35, [%r8];
	ld.shared.f32 	%f36, [%r11];
	fma.rn.f32 	%f37, %f35, %f36, %f32;
	ld.shared.f32 	%f38, [%r8+4];
	ld.shared.f32 	%f39, [%r11+8];
	fma.rn.f32 	%f40, %f38, %f39, %f37;
	bar.sync 	0;
	ld.global.f32 	%f41, [%rd7+24];
	st.shared.f32 	[%r9], %f41;
	mul.wide.u32 	%rd14, %r109, 4;
	add.s64 	%rd15, %rd1, %rd14;
	ld.global.f32 	%f42, [%rd15];
	st.shared.f32 	[%r10], %f42;
	bar.sync 	0;
	ld.shared.f32 	%f43, [%r8];
	ld.shared.f32 	%f44, [%r11];
	fma.rn.f32 	%f45, %f43, %f44, %f40;
	ld.shared.f32 	%f46, [%r8+4];
	ld.shared.f32 	%f47, [%r11+8];
	fma.rn.f32 	%f48, %f46, %f47, %f45;
	bar.sync 	0;
	ld.global.f32 	%f49, [%rd7+32];
	st.shared.f32 	[%r9], %f49;
	mul.wide.u32 	%rd16, %r110, 4;
	add.s64 	%rd17, %rd1, %rd16;
	ld.global.f32 	%f50, [%rd17];
	st.shared.f32 	[%r10], %f50;
	bar.sync 	0;
	ld.shared.f32 	%f51, [%r8];
	ld.shared.f32 	%f52, [%r11];
	fma.rn.f32 	%f53, %f51, %f52, %f48;
	ld.shared.f32 	%f54, [%r8+4];
	ld.shared.f32 	%f55, [%r11+8];
	fma.rn.f32 	%f56, %f54, %f55, %f53;
	bar.sync 	0;
	ld.global.f32 	%f57, [%rd7+40];
	st.shared.f32 	[%r9], %f57;
	mul.wide.u32 	%rd18, %r111, 4;
	add.s64 	%rd19, %rd1, %rd18;
	ld.global.f32 	%f58, [%rd19];
	st.shared.f32 	[%r10], %f58;
	bar.sync 	0;
	ld.shared.f32 	%f59, [%r8];
	ld.shared.f32 	%f60, [%r11];
	fma.rn.f32 	%f61, %f59, %f60, %f56;
	ld.shared.f32 	%f62, [%r8+4];
	ld.shared.f32 	%f63, [%r11+8];
	fma.rn.f32 	%f64, %f62, %f63, %f61;
	bar.sync 	0;
	ld.global.f32 	%f65, [%rd7+48];
	st.shared.f32 	[%r9], %f65;
	mul.wide.u32 	%rd20, %r112, 4;
	add.s64 	%rd21, %rd1, %rd20;
	ld.global.f32 	%f66, [%rd21];
	st.shared.f32 	[%r10], %f66;
	bar.sync 	0;
	ld.shared.f32 	%f67, [%r8];
	ld.shared.f32 	%f68, [%r11];
	fma.rn.f32 	%f69, %f67, %f68, %f64;
	ld.shared.f32 	%f70, [%r8+4];
	ld.shared.f32 	%f71, [%r11+8];
	fma.rn.f32 	%f72, %f70, %f71, %f69;
	bar.sync 	0;
	ld.global.f32 	%f73, [%rd7+56];
	st.shared.f32 	[%r9], %f73;
	mul.wide.u32 	%rd22, %r113, 4;
	add.s64 	%rd23, %rd1, %rd22;
	ld.global.f32 	%f74, [%rd23];
	st.shared.f32 	[%r10], %f74;
	bar.sync 	0;
	ld.shared.f32 	%f75, [%r8];
	ld.shared.f32 	%f76, [%r11];
	fma.rn.f32 	%f77, %f75, %f76, %f72;
	ld.shared.f32 	%f78, [%r8+4];
	ld.shared.f32 	%f79, [%r11+8];
	fma.rn.f32 	%f142, %f78, %f79, %f77;
	bar.sync 	0;
	add.s32 	%r115, %r115, 8;
	add.s32 	%r114, %r114, 16;
	shl.b32 	%r77, %r49, 4;
	add.s32 	%r113, %r113, %r77;
	add.s32 	%r112, %r112, %r77;
	add.s32 	%r111, %r111, %r77;
	add.s32 	%r110, %r110, %r77;
	add.s32 	%r109, %r109, %r77;
	add.s32 	%r108, %r108, %r77;
	add.s32 	%r107, %r107, %r77;
	add.s32 	%r106, %r106, %r77;
	setp.ne.s32 	%p3, %r115, 0;
	@%p3 bra 	$L__BB0_3;
$L__BB0_4:
	and.b32  	%r43, %r6, 7;
	setp.eq.s32 	%p4, %r43, 0;
	@%p4 bra 	$L__BB0_12;
	and.b32  	%r44, %r6, 3;
	setp.lt.u32 	%p5, %r43, 4;
	@%p5 bra 	$L__BB0_7;
	shl.b32 	%r78, %r117, 1;
	add.s32 	%r79, %r7, %r78;
	mul.wide.s32 	%rd24, %r79, 4;
	add.s64 	%rd25, %rd2, %rd24;
	ld.global.f32 	%f81, [%rd25];
	st.shared.f32 	[%r9], %f81;
	add.s32 	%r80, %r78, %r2;
	mad.lo.s32 	%r81, %r80, %r49, %r5;
	mul.wide.u32 	%rd26, %r81, 4;
	add.s64 	%rd27, %rd1, %rd26;
	ld.global.f32 	%f82, [%rd27];
	st.shared.f32 	[%r10], %f82;
	bar.sync 	0;
	ld.shared.f32 	%f83, [%r8];
	ld.shared.f32 	%f84, [%r11];
	fma.rn.f32 	%f85, %f83, %f84, %f142;
	ld.shared.f32 	%f86, [%r8+4];
	ld.shared.f32 	%f87, [%r11+8];
	fma.rn.f32 	%f88, %f86, %f87, %f85;
	bar.sync 	0;
	ld.global.f32 	%f89, [%rd25+8];
	st.shared.f32 	[%r9], %f89;
	add.s32 	%r82, %r80, 2;
	mad.lo.s32 	%r83, %r82, %r49, %r5;
	mul.wide.u32 	%rd28, %r83, 4;
	add.s64 	%rd29, %rd1, %rd28;
	ld.global.f32 	%f90, [%rd29];
	st.shared.f32 	[%r10], %f90;
	bar.sync 	0;
	ld.shared.f32 	%f91, [%r8];
	ld.shared.f32 	%f92, [%r11];
	fma.rn.f32 	%f93, %f91, %f92, %f88;
	ld.shared.f32 	%f94, [%r8+4];
	ld.shared.f32 	%f95, [%r11+8];
	fma.rn.f32 	%f96, %f94, %f95, %f93;
	bar.sync 	0;
	ld.global.f32 	%f97, [%rd25+16];
	st.shared.f32 	[%r9], %f97;
	add.s32 	%r84, %r80, 4;
	mad.lo.s32 	%r85, %r84, %r49, %r5;
	mul.wide.u32 	%rd30, %r85, 4;
	add.s64 	%rd31, %rd1, %rd30;
	ld.global.f32 	%f98, [%rd31];
	st.shared.f32 	[%r10], %f98;
	bar.sync 	0;
	ld.shared.f32 	%f99, [%r8];
	ld.shared.f32 	%f100, [%r11];
	fma.rn.f32 	%f101, %f99, %f100, %f96;
	ld.shared.f32 	%f102, [%r8+4];
	ld.shared.f32 	%f103, [%r11+8];
	fma.rn.f32 	%f104, %f102, %f103, %f101;
	bar.sync 	0;
	ld.global.f32 	%f105, [%rd25+24];
	st.shared.f32 	[%r9], %f105;
	add.s32 	%r86, %r80, 6;
	mad.lo.s32 	%r87, %r86, %r49, %r5;
	mul.wide.u32 	%rd32, %r87, 4;
	add.s64 	%rd33, %rd1, %rd32;
	ld.global.f32 	%f106, [%rd33];
	st.shared.f32 	[%r10], %f106;
	bar.sync 	0;
	ld.shared.f32 	%f107, [%r8];
	ld.shared.f32 	%f108, [%r11];
	fma.rn.f32 	%f109, %f107, %f108, %f104;
	ld.shared.f32 	%f110, [%r8+4];
	ld.shared.f32 	%f111, [%r11+8];
	fma.rn.f32 	%f142, %f110, %f111, %f109;
	bar.sync 	0;
	sub.s32 	%r88, %r78, %r117;
	add.s32 	%r117, %r88, 4;
$L__BB0_7:
	setp.eq.s32 	%p6, %r44, 0;
	@%p6 bra 	$L__BB0_12;
	setp.eq.s32 	%p7, %r44, 1;
	@%p7 bra 	$L__BB0_10;
	shl.b32 	%r89, %r117, 1;
	add.s32 	%r90, %r7, %r89;
	mul.wide.s32 	%rd34, %r90, 4;
	add.s64 	%rd35, %rd2, %rd34;
	ld.global.f32 	%f113, [%rd35];
	st.shared.f32 	[%r9], %f113;
	add.s32 	%r91, %r89, %r2;
	mad.lo.s32 	%r92, %r91, %r49, %r5;
	mul.wide.u32 	%rd36, %r92, 4;
	add.s64 	%rd37, %rd1, %rd36;
	ld.global.f32 	%f114, [%rd37];
	st.shared.f32 	[%r10], %f114;
	bar.sync 	0;
	ld.shared.f32 	%f115, [%r8];
	ld.shared.f32 	%f116, [%r11];
	fma.rn.f32 	%f117, %f115, %f116, %f142;
	ld.shared.f32 	%f118, [%r8+4];
	ld.shared.f32 	%f119, [%r11+8];
	fma.rn.f32 	%f120, %f118, %f119, %f117;
	bar.sync 	0;
	ld.global.f32 	%f121, [%rd35+8];
	st.shared.f32 	[%r9], %f121;
	add.s32 	%r93, %r91, 2;
	mad.lo.s32 	%r94, %r93, %r49, %r5;
	mul.wide.u32 	%rd38, %r94, 4;
	add.s64 	%rd39, %rd1, %rd38;
	ld.global.f32 	%f122, [%rd39];
	st.shared.f32 	[%r10], %f122;
	bar.sync 	0;
	ld.shared.f32 	%f123, [%r8];
	ld.shared.f32 	%f124, [%r11];
	fma.rn.f32 	%f125, %f123, %f124, %f120;
	ld.shared.f32 	%f126, [%r8+4];
	ld.shared.f32 	%f127, [%r11+8];
	fma.rn.f32 	%f142, %f126, %f127, %f125;
	bar.sync 	0;
	sub.s32 	%r95, %r89, %r117;
	add.s32 	%r117, %r95, 2;
$L__BB0_10:
	and.b32  	%r96, %r6, 1;
	setp.eq.b32 	%p8, %r96, 1;
	not.pred 	%p9, %p8;
	@%p9 bra 	$L__BB0_12;
	shl.b32 	%r97, %r117, 1;
	add.s32 	%r98, %r7, %r97;
	mul.wide.s32 	%rd40, %r98, 4;
	add.s64 	%rd41, %rd2, %rd40;
	ld.global.f32 	%f128, [%rd41];
	st.shared.f32 	[%r9], %f128;
	add.s32 	%r99, %r97, %r2;
	mad.lo.s32 	%r100, %r99, %r49, %r5;
	mul.wide.u32 	%rd42, %r100, 4;
	add.s64 	%rd43, %rd1, %rd42;
	ld.global.f32 	%f129, [%rd43];
	st.shared.f32 	[%r10], %f129;
	bar.sync 	0;
	ld.shared.f32 	%f130, [%r8];
	ld.shared.f32 	%f131, [%r11];
	fma.rn.f32 	%f132, %f130, %f131, %f142;
	ld.shared.f32 	%f133, [%r8+4];
	ld.shared.f32 	%f134, [%r11+8];
	fma.rn.f32 	%f142, %f133, %f134, %f132;
	bar.sync 	0;
$L__BB0_12:
	ld.param.u64 	%rd47, [_Z26calc_mat_mat_multip_kerneliPfS_S__param_3];
	cvta.to.global.u64 	%rd44, %rd47;
	mad.lo.s32 	%r105, %r3, %r49, %r5;
	mul.wide.s32 	%rd45, %r105, 4;
	add.s64 	%rd46, %rd44, %rd45;
	st.global.f32 	[%rd46], %f142;
	ret;

}


// ===== COMPILED SASS (sm_100) =====

	.target	sm_100

	.elftype	@"ET_EXEC"


//--------------------- .note.nv.tkinfo           --------------------------
	.section	.note.nv.tkinfo,"",@"SHT_NOTE"
	.sectionflags	@"SHF_NOTE_NV_TKINFO"
	.tkinfo
        /*0018*/ 	.word	0x00000002
        /*0030*/ 	.string	""
        /*0030*/ 	.string	"ptxas"
        /*0030*/ 	.string	"Cuda compilation tools, release 13.0, V13.0.88"
        /*0030*/ 	.string	"Build cuda_13.0.r13.0/compiler.36424714_0"
        /*0030*/ 	.string	"-arch sm_100 -m 64 "



//--------------------- .note.nv.cuinfo           --------------------------
	.section	.note.nv.cuinfo,"",@"SHT_NOTE"
	.sectionflags	@"SHF_NOTE_NV_CUINFO"
        /*0018*/ 	.short	0x0002
        /*001a*/ 	.short	0x0064
        /*001c*/ 	.short	0x0082
	.zero		2


//--------------------- .nv.info                  --------------------------
	.section	.nv.info,"",@"SHT_CUDA_INFO"
	.align	4


	//----- nvinfo : EIATTR_REGCOUNT
	.align		4
        /*0000*/ 	.byte	0x04, 0x2f
        /*0002*/ 	.short	(.L_1 - .L_0)
	.align		4
.L_0:
        /*0004*/ 	.word	index@(_Z26calc_mat_mat_multip_kerneliPfS_S_)
        /*0008*/ 	.word	0x00000028


	//----- nvinfo : EIATTR_FRAME_SIZE
	.align		4
.L_1:
        /*000c*/ 	.byte	0x04, 0x11
        /*000e*/ 	.short	(.L_3 - .L_2)
	.align		4
.L_2:
        /*0010*/ 	.word	index@(_Z26calc_mat_mat_multip_kerneliPfS_S_)
        /*0014*/ 	.word	0x00000000


	//----- nvinfo : EIATTR_MIN_STACK_SIZE
	.align		4
.L_3:
        /*0018*/ 	.byte	0x04, 0x12
        /*001a*/ 	.short	(.L_5 - .L_4)
	.align		4
.L_4:
        /*001c*/ 	.word	index@(_Z26calc_mat_mat_multip_kerneliPfS_S_)
        /*0020*/ 	.word	0x00000000
.L_5:


//--------------------- .nv.compat                --------------------------
	.section	.nv.compat,"",@"SHT_CUDA_COMPAT_INFO"
	.align	4
        /*0000*/ 	.byte	0x02, 0x09, 0x00, 0x00, 0x02, 0x02, 0x01, 0x00, 0x02, 0x05, 0x05, 0x00, 0x03, 0x07, 0x01, 0x01
        /*0010*/ 	.byte	0x02, 0x03, 0x00, 0x00, 0x02, 0x06, 0x01, 0x00, 0x04, 0x0b, 0x08, 0x00, 0x09, 0x00, 0x00, 0x00
        /*0020*/ 	.byte	0x00, 0x00, 0x00, 0x00


//--------------------- .nv.info._Z26calc_mat_mat_multip_kerneliPfS_S_ --------------------------
	.section	.nv.info._Z26calc_mat_mat_multip_kerneliPfS_S_,"",@"SHT_CUDA_INFO"
	.sectionflags	@""
	.align	4


	//----- nvinfo : EIATTR_CUDA_API_VERSION
	.align		4
        /*0000*/ 	.byte	0x04, 0x37
        /*0002*/ 	.short	(.L_7 - .L_6)
.L_6:
        /*0004*/ 	.word	0x00000082


	//----- nvinfo : EIATTR_KPARAM_INFO
	.align		4
.L_7:
        /*0008*/ 	.byte	0x04, 0x17
        /*000a*/ 	.short	(.L_9 - .L_8)
.L_8:
        /*000c*/ 	.word	0x00000000
        /*0010*/ 	.short	0x0003
        /*0012*/ 	.short	0x0018
        /*0014*/ 	.byte	0x00, 0xf5, 0x21, 0x00


	//----- nvinfo : EIATTR_KPARAM_INFO
	.align		4
.L_9:
        /*0018*/ 	.byte	0x04, 0x17
        /*001a*/ 	.short	(.L_11 - .L_10)
.L_10:
        /*001c*/ 	.word	0x00000000
        /*0020*/ 	.short	0x0002
        /*0022*/ 	.short	0x0010
        /*0024*/ 	.byte	0x00, 0xf5, 0x21, 0x00


	//----- nvinfo : EIATTR_KPARAM_INFO
	.align		4
.L_11:
        /*0028*/ 	.byte	0x04, 0x17
        /*002a*/ 	.short	(.L_13 - .L_12)
.L_12:
        /*002c*/ 	.word	0x00000000
        /*0030*/ 	.short	0x0001
        /*0032*/ 	.short	0x0008
        /*0034*/ 	.byte	0x00, 0xf5, 0x21, 0x00


	//----- nvinfo : EIATTR_KPARAM_INFO
	.align		4
.L_13:
        /*0038*/ 	.byte	0x04, 0x17
        /*003a*/ 	.short	(.L_15 - .L_14)
.L_14:
        /*003c*/ 	.word	0x00000000
        /*0040*/ 	.short	0x0000
        /*0042*/ 	.short	0x0000
        /*0044*/ 	.byte	0x00, 0xf0, 0x11, 0x00


	//----- nvinfo : EIATTR_SPARSE_MMA_MASK
	.align		4
.L_15:
        /*0048*/ 	.byte	0x03, 0x50
        /*004a*/ 	.short	0x0000


	//----- nvinfo : EIATTR_MAXREG_COUNT
	.align		4
        /*004c*/ 	.byte	0x03, 0x1b
        /*004e*/ 	.short	0x00ff


	//----- nvinfo : EIATTR_NUM_BARRIERS
	.align		4
        /*0050*/ 	.byte	0x02, 0x4c
        /*0052*/ 	.byte	0x01
	.zero		1


	//----- nvinfo : EIATTR_MERCURY_ISA_VERSION
	.align		4
        /*0054*/ 	.byte	0x03, 0x5f
        /*0056*/ 	.short	0x0101


	//----- nvinfo : EIATTR_VRC_CTA_INIT_COUNT
	.align		4
        /*0058*/ 	.byte	0x02, 0x4a
	.zero		1
	.zero		1


	//----- nvinfo : EIATTR_EXIT_INSTR_OFFSETS
	.align		4
        /*005c*/ 	.byte	0x04, 0x1c
        /*005e*/ 	.short	(.L_17 - .L_16)


	//   ....[0]....
.L_16:
        /*0060*/ 	.word	0x000012a0


	//----- nvinfo : EIATTR_CBANK_PARAM_SIZE
	.align		4
.L_17:
        /*0064*/ 	.byte	0x03, 0x19
        /*0066*/ 	.short	0x0020


	//----- nvinfo : EIATTR_PARAM_CBANK
	.align		4
        /*0068*/ 	.byte	0x04, 0x0a
        /*006a*/ 	.short	(.L_19 - .L_18)
	.align		4
.L_18:
        /*006c*/ 	.word	index@(.nv.constant0._Z26calc_mat_mat_multip_kerneliPfS_S_)
        /*0070*/ 	.short	0x0380
        /*0072*/ 	.short	0x0020


	//----- nvinfo : EIATTR_SW_WAR
	.align		4
.L_19:
        /*0074*/ 	.byte	0x04, 0x36
        /*0076*/ 	.short	(.L_21 - .L_20)
.L_20:
        /*0078*/ 	.word	0x00000008
.L_21:


//--------------------- .nv.callgraph             --------------------------
	.section	.nv.callgraph,"",@"SHT_CUDA_CALLGRAPH"
	.align	4
	.sectionentsize	8
	.align		4
        /*0000*/ 	.word	0x00000000
	.align		4
        /*0004*/ 	.word	0xffffffff
	.align		4
        /*0008*/ 	.word	0x00000000
	.align		4
        /*000c*/ 	.word	0xfffffffe
	.align		4
        /*0010*/ 	.word	0x00000000
	.align		4
        /*0014*/ 	.word	0xfffffffd
	.align		4
        /*0018*/ 	.word	0x00000000
	.align		4
        /*001c*/ 	.word	0xfffffffc


//--------------------- .text._Z26calc_mat_mat_multip_kerneliPfS_S_ --------------------------
	.section	.text._Z26calc_mat_mat_multip_kerneliPfS_S_,"ax",@progbits
	.align	128
        .global         _Z26calc_mat_mat_multip_kerneliPfS_S_
        .type           _Z26calc_mat_mat_multip_kerneliPfS_S_,@function
        .size           _Z26calc_mat_mat_multip_kerneliPfS_S_,(.L_x_6 - _Z26calc_mat_mat_multip_kerneliPfS_S_)
        .other          _Z26calc_mat_mat_multip_kerneliPfS_S_,@"STO_CUDA_ENTRY STV_DEFAULT"
_Z26calc_mat_mat_multip_kerneliPfS_S_:
.text._Z26calc_mat_mat_multip_kerneliPfS_S_:
[----:B------:R-:W-:Y:S08]  /*0000*/  LDC R1, c[0x0][0x37c] ;  /* 0x0000df00ff017b82 */ /* 0x000ff00000000800 */
[----:B------:R-:W0:Y:S01]  /*0010*/  LDC R3, c[0x0][0x380] ;  /* 0x0000e000ff037b82 */ /* 0x000e220000000800 */
[----:B------:R-:W1:Y:S01]  /*0020*/  S2R R5, SR_CTAID.Y ;  /* 0x0000000000057919 */ /* 0x000e620000002600 */
[----:B------:R-:W2:Y:S01]  /*0030*/  LDCU.64 UR8, c[0x0][0x358] ;  /* 0x00006b00ff0877ac */ /* 0x000ea20008000a00 */
[----:B------:R-:W-:Y:S01]  /*0040*/  HFMA2 R15, -RZ, RZ, 0, 0 ;  /* 0x00000000ff0f7431 */ /* 0x000fe200000001ff */
[----:B------:R-:W1:Y:S01]  /*0050*/  S2R R0, SR_TID.Y ;  /* 0x0000000000007919 */ /* 0x000e620000002200 */
[----:B------:R-:W3:Y:S01]  /*0060*/  S2R R14, SR_CTAID.X ;  /* 0x00000000000e7919 */ /* 0x000ee20000002500 */
[----:B------:R-:W3:Y:S01]  /*0070*/  S2R R25, SR_TID.X ;  /* 0x0000000000197919 */ /* 0x000ee20000002100 */
[----:B0-----:R-:W-:-:S02]  /*0080*/  ISETP.GE.AND P0, PT, R3, 0x2, PT ;  /* 0x000000020300780c */ /* 0x001fc40003f06270 */
[----:B-1----:R-:W-:Y:S02]  /*0090*/  LEA R4, R5, R0, 0x1 ;  /* 0x0000000005047211 */ /* 0x002fe400078e08ff */
[----:B---3--:R-:W-:-:S09]  /*00a0*/  LEA R6, R14, R25, 0x1 ;  /* 0x000000190e067211 */ /* 0x008fd200078e08ff */
[----:B--2---:R-:W-:Y:S05]  /*00b0*/  @!P0 BRA `(.L_x_0) ;  /* 0x0000001000688947 */ /* 0x004fea0003800000 */
[----:B------:R-:W0:Y:S01]  /*00c0*/  S2UR UR6, SR_CgaCtaId ;  /* 0x00000000000679c3 */ /* 0x000e220000008800 */
[-C--:B------:R-:W-:Y:S01]  /*00d0*/  LEA.HI R5, R3, R3.reuse, RZ, 0x1 ;  /* 0x0000000303057211 */ /* 0x080fe200078f08ff */
[----:B------:R-:W-:Y:S01]  /*00e0*/  UMOV UR4, 0x400 ;  /* 0x0000040000047882 */ /* 0x000fe20000000000 */
[----:B------:R-:W-:Y:S01]  /*00f0*/  IMAD R7, R4, R3, R25 ;  /* 0x0000000304077224 */ /* 0x000fe200078e0219 */
[----:B------:R-:W-:Y:S01]  /*0100*/  UIADD3 UR5, UPT, UPT, UR4, 0x10, URZ ;  /* 0x0000001004057890 */ /* 0x000fe2000fffe0ff */
[----:B------:R-:W-:Y:S02]  /*0110*/  SHF.R.S32.HI R5, RZ, 0x1, R5 ;  /* 0x00000001ff057819 */ /* 0x000fe40000011405 */
[----:B------:R-:W-:Y:S02]  /*0120*/  MOV R15, RZ ;  /* 0x000000ff000f7202 */ /* 0x000fe40000000f00 */
[----:B------:R-:W-:-:S04]  /*0130*/  IADD3 R2, PT, PT, R5, -0x1, RZ ;  /* 0xffffffff05027810 */ /* 0x000fc80007ffe0ff */
[----:B------:R-:W-:Y:S02]  /*0140*/  ISETP.GE.U32.AND P0, PT, R2, 0x7, PT ;  /* 0x000000070200780c */ /* 0x000fe40003f06070 */
[----:B------:R-:W-:Y:S01]  /*0150*/  MOV R2, RZ ;  /* 0x000000ff00027202 */ /* 0x000fe20000000f00 */
[----:B0-----:R-:W-:Y:S02]  /*0160*/  ULEA UR4, UR6, UR4, 0x18 ;  /* 0x0000000406047291 */ /* 0x001fe4000f8ec0ff */
[----:B------:R-:W-:-:S04]  /*0170*/  ULEA UR5, UR6, UR5, 0x18 ;  /* 0x0000000506057291 */ /* 0x000fc8000f8ec0ff */
[C---:B------:R-:W-:Y:S02]  /*0180*/  LEA R8, R0.reuse, UR4, 0x3 ;  /* 0x0000000400087c11 */ /* 0x040fe4000f8e18ff */
[C---:B------:R-:W-:Y:S02]  /*0190*/  LEA R9, R25.reuse, UR5, 0x2 ;  /* 0x0000000519097c11 */ /* 0x040fe4000f8e10ff */
[----:B------:R-:W-:Y:S02]  /*01a0*/  LEA R10, R25, R8, 0x2 ;  /* 0x00000008190a7211 */ /* 0x000fe400078e10ff */
[----:B------:R-:W-:Y:S01]  /*01b0*/  LEA R11, R0, R9, 0x3 ;  /* 0x00000009000b7211 */ /* 0x000fe200078e18ff */
[----:B------:R-:W-:Y:S06]  /*01c0*/  @!P0 BRA `(.L_x_1) ;  /* 0x00000008002c8947 */ /* 0x000fec0003800000 */
[C---:B------:R-:W-:Y:S01]  /*01d0*/  IADD3 R2, PT, PT, R0.reuse, 0xe, RZ ;  /* 0x0000000e00027810 */ /* 0x040fe20007ffe0ff */
[CCC-:B------:R-:W-:Y:S01]  /*01e0*/  IMAD R27, R0.reuse, R3.reuse, R25.reuse ;  /* 0x00000003001b7224 */ /* 0x1c0fe200078e0219 */
[C---:B------:R-:W-:Y:S02]  /*01f0*/  IADD3 R12, PT, PT, R0.reuse, 0xc, RZ ;  /* 0x0000000c000c7810 */ /* 0x040fe40007ffe0ff */
[----:B------:R-:W-:Y:S01]  /*0200*/  IADD3 R16, PT, PT, R0, 0xa, RZ ;  /* 0x0000000a00107810 */ /* 0x000fe20007ffe0ff */
[-CC-:B------:R-:W-:Y:S01]  /*0210*/  IMAD R13, R2, R3.reuse, R25.reuse ;  /* 0x00000003020d7224 */ /* 0x180fe200078e0219 */
        /* <DEDUP_REMOVED lines=8> */
[----:B------:R-:W-:Y:S01]  /*02a0*/  LOP3.LUT R12, R5, 0x3ffffff8, RZ, 0xc0, !PT ;  /* 0x3ffffff8050c7812 */ /* 0x000fe200078ec0ff */
[--C-:B------:R-:W-:Y:S01]  /*02b0*/  IMAD R23, R22, R3, R25.reuse ;  /* 0x0000000316177224 */ /* 0x100fe200078e0219 */
[----:B------:R-:W-:Y:S01]  /*02c0*/  LEA R34, R14, R27, 0x1 ;  /* 0x0000001b0e227211 */ /* 0x000fe200078e08ff */
[----:B------:R-:W-:Y:S01]  /*02d0*/  IMAD R25, R24, R3, R25 ;  /* 0x0000000318197224 */ /* 0x000fe200078e0219 */
[----:B------:R-:W-:-:S02]  /*02e0*/  LEA R24, R14, R13, 0x1 ;  /* 0x0000000d0e187211 */ /* 0x000fc400078e08ff */
[C---:B------:R-:W-:Y:S02]  /*02f0*/  LEA R16, R14.reuse, R15, 0x1 ;  /* 0x0000000f0e107211 */ /* 0x040fe400078e08ff */
[C---:B------:R-:W-:Y:S02]  /*0300*/  LEA R26, R14.reuse, R17, 0x1 ;  /* 0x000000110e1a7211 */ /* 0x040fe400078e08ff */
[C---:B------:R-:W-:Y:S02]  /*0310*/  LEA R28, R14.reuse, R19, 0x1 ;  /* 0x000000130e1c7211 */ /* 0x040fe400078e08ff */
[C---:B------:R-:W-:Y:S02]  /*0320*/  LEA R30, R14.reuse, R21, 0x1 ;  /* 0x000000150e1e7211 */ /* 0x040fe400078e08ff */
[C---:B------:R-:W-:Y:S02]  /*0330*/  LEA R32, R14.reuse, R23, 0x1 ;  /* 0x000000170e207211 */ /* 0x040fe400078e08ff */
[----:B------:R-:W-:-:S02]  /*0340*/  LEA R14, R14, R25, 0x1 ;  /* 0x000000190e0e7211 */ /* 0x000fc400078e08ff */
[----:B------:R-:W-:Y:S02]  /*0350*/  MOV R15, RZ ;  /* 0x000000ff000f7202 */ /* 0x000fe40000000f00 */
[----:B------:R-:W-:Y:S02]  /*0360*/  MOV R2, R7 ;  /* 0x0000000700027202 */ /* 0x000fe40000000f00 */
[----:B------:R-:W-:-:S07]  /*0370*/  IADD3 R13, PT, PT, -R12, RZ, RZ ;  /* 0x000000ff0c0d7210 */ /* 0x000fce0007ffe1ff */
.L_x_2:
[----:B------:R-:W0:Y:S08]  /*0380*/  LDC.64 R36, c[0x0][0x388] ;  /* 0x0000e200ff247b82 */ /* 0x000e300000000a00 */
[----:B------:R-:W1:Y:S01]  /*0390*/  LDC.64 R20, c[0x0][0x390] ;  /* 0x0000e400ff147b82 */ /* 0x000e620000000a00 */
[----:B0-----:R-:W-:-:S05]  /*03a0*/  IMAD.WIDE R36, R2, 0x4, R36 ;  /* 0x0000000402247825 */ /* 0x001fca00078e0224 */
[----:B------:R-:W2:Y:S01]  /*03b0*/  LDG.E R17, desc[UR8][R36.64] ;  /* 0x0000000824117981 */ /* 0x000ea2000c1e1900 */
[----:B-1----:R-:W-:-:S05]  /*03c0*/  IMAD.WIDE.U32 R22, R34, 0x4, R20 ;  /* 0x0000000422167825 */ /* 0x002fca00078e0014 */
[----:B------:R0:W3:Y:S02]  /*03d0*/  LDG.E R25, desc[UR8][R22.64] ;  /* 0x0000000816197981 */ /* 0x0000e4000c1e1900 */
[----:B0-----:R-:W-:Y:S02]  /*03e0*/  IMAD.WIDE.U32 R22, R14, 0x4, R20 ;  /* 0x000000040e167825 */ /* 0x001fe400078e0014 */
[----:B--2---:R-:W-:Y:S04]  /*03f0*/  STS [R10], R17 ;  /* 0x000000110a007388 */ /* 0x004fe80000000800 */
[----:B---3--:R-:W-:Y:S01]  /*0400*/  STS [R11], R25 ;  /* 0x000000190b007388 */ /* 0x008fe20000000800 */
[----:B------:R-:W-:Y:S06]  /*0410*/  BAR.SYNC.DEFER_BLOCKING 0x0 ;  /* 0x0000000000007b1d */ /* 0x000fec0000010000 */
[----:B------:R-:W-:Y:S04]  /*0420*/  LDS R27, [R9] ;  /* 0x00000000091b7984 */ /* 0x000fe80000000800 */
[----:B------:R-:W-:Y:S04]  /*0430*/  LDS R29, [R9+0x8] ;  /* 0x00000800091d7984 */ /* 0x000fe80000000800 */
[----:B------:R-:W0:Y:S01]  /*0440*/  LDS.64 R18, [R8] ;  /* 0x0000000008127984 */ /* 0x000e220000000a00 */
[----:B------:R-:W-:Y:S06]  /*0450*/  BAR.SYNC.DEFER_BLOCKING 0x0 ;  /* 0x0000000000007b1d */ /* 0x000fec0000010000 */
[----:B------:R-:W2:Y:S04]  /*0460*/  LDG.E R31, desc[UR8][R36.64+0x8] ;  /* 0x00000808241f7981 */ /* 0x000ea8000c1e1900 */
[----:B------:R1:W3:Y:S01]  /*0470*/  LDG.E R33, desc[UR8][R22.64] ;  /* 0x0000000816217981 */ /* 0x0002e2000c1e1900 */
[----:B0-----:R-:W-:-:S04]  /*0480*/  FFMA R18, R18, R27, R15 ;  /* 0x0000001b12127223 */ /* 0x001fc8000000000f */
[----:B------:R-:W-:Y:S01]  /*0490*/  FFMA R29, R29, R19, R18 ;  /* 0x000000131d1d7223 */ /* 0x000fe20000000012 */
[----:B-1----:R-:W-:Y:S01]  /*04a0*/  IMAD.WIDE.U32 R22, R32, 0x4, R20 ;  /* 0x0000000420167825 */ /* 0x002fe200078e0014 */
        /* <DEDUP_REMOVED lines=47> */
[--C-:B-1----:R-:W-:Y:S01]  /*07a0*/  IMAD.WIDE.U32 R22, R16, 0x4, R20.reuse ;  /* 0x0000000410167825 */ /* 0x102fe200078e0014 */
        /* <DEDUP_REMOVED lines=8> */
[----:B------:R1:W3:Y:S02]  /*0830*/  LDG.E R27, desc[UR8][R22.64] ;  /* 0x00000008161b7981 */ /* 0x0002e4000c1e1900 */
[----:B-1----:R-:W-:-:S02]  /*0840*/  IMAD.WIDE.U32 R22, R24, 0x4, R20 ;  /* 0x0000000418167825 */ /* 0x002fc400078e0014 */
[----:B--2---:R-:W-:Y:S04]  /*0850*/  STS [R10], R35 ;  /* 0x000000230a007388 */ /* 0x004fe80000000800 */
[----:B---3--:R-:W-:Y:S01]  /*0860*/  STS [R11], R27 ;  /* 0x0000001b0b007388 */ /* 0x008fe20000000800 */
[----:B------:R-:W-:Y:S06]  /*0870*/  BAR.SYNC.DEFER_BLOCKING 0x0 ;  /* 0x0000000000007b1d */ /* 0x000fec0000010000 */
[----:B------:R-:W-:Y:S04]  /*0880*/  LDS R29, [R9] ;  /* 0x00000000091d7984 */ /* 0x000fe80000000800 */
[----:B------:R-:W-:Y:S04]  /*0890*/  LDS R27, [R9+0x8] ;  /* 0x00000800091b7984 */ /* 0x000fe80000000800 */
[----:B------:R-:W1:Y:S01]  /*08a0*/  LDS.64 R20, [R8] ;  /* 0x0000000008147984 */ /* 0x000e620000000a00 */
[----:B------:R-:W-:Y:S06]  /*08b0*/  BAR.SYNC.DEFER_BLOCKING 0x0 ;  /* 0x0000000000007b1d */ /* 0x000fec0000010000 */
[----:B------:R-:W2:Y:S04]  /*08c0*/  LDG.E R37, desc[UR8][R36.64+0x38] ;  /* 0x0000380824257981 */ /* 0x000ea8000c1e1900 */
[----:B------:R-:W3:Y:S01]  /*08d0*/  LDG.E R22, desc[UR8][R22.64] ;  /* 0x0000000816167981 */ /* 0x000ee2000c1e1900 */
[----:B0-----:R-:W-:Y:S01]  /*08e0*/  FFMA R18, R18, R17, R15 ;  /* 0x0000001112127223 */ /* 0x001fe2000000000f */
[----:B------:R-:W-:-:S03]  /*08f0*/  IADD3 R13, PT, PT, R13, 0x8, RZ ;  /* 0x000000080d0d7810 */ /* 0x000fc60007ffe0ff */
[----:B------:R-:W-:Y:S01]  /*0900*/  FFMA R19, R25, R19, R18 ;  /* 0x0000001319137223 */ /* 0x000fe20000000012 */
[----:B------:R-:W-:-:S03]  /*0910*/  ISETP.NE.AND P0, PT, R13, RZ, PT ;  /* 0x000000ff0d00720c */ /* 0x000fc60003f05270 */
[----:B-1----:R-:W-:-:S04]  /*0920*/  FFMA R20, R20, R29, R19 ;  /* 0x0000001d14147223 */ /* 0x002fc80000000013 */
[----:B------:R-:W-:Y:S01]  /*0930*/  FFMA R21, R27, R21, R20 ;  /* 0x000000151b157223 */ /* 0x000fe20000000014 */
[----:B------:R-:W-:Y:S02]  /*0940*/  IADD3 R2, PT, PT, R2, 0x10, RZ ;  /* 0x0000001002027810 */ /* 0x000fe40007ffe0ff */
[C---:B------:R-:W-:Y:S02]  /*0950*/  LEA R34, R3.reuse, R34, 0x4 ;  /* 0x0000002203227211 */ /* 0x040fe400078e20ff */
[C---:B------:R-:W-:Y:S02]  /*0960*/  LEA R14, R3.reuse, R14, 0x4 ;  /* 0x0000000e030e7211 */ /* 0x040fe400078e20ff */
[C---:B------:R-:W-:Y:S02]  /*0970*/  LEA R32, R3.reuse, R32, 0x4 ;  /* 0x0000002003207211 */ /* 0x040fe400078e20ff */
[C---:B------:R-:W-:Y:S02]  /*0980*/  LEA R30, R3.reuse, R30, 0x4 ;  /* 0x0000001e031e7211 */ /* 0x040fe400078e20ff */
[----:B------:R-:W-:-:S02]  /*0990*/  LEA R28, R3, R28, 0x4 ;  /* 0x0000001c031c7211 */ /* 0x000fc400078e20ff */
[C---:B------:R-:W-:Y:S02]  /*09a0*/  LEA R26, R3.reuse, R26, 0x4 ;  /* 0x0000001a031a7211 */ /* 0x040fe400078e20ff */
[C---:B------:R-:W-:Y:S02]  /*09b0*/  LEA R24, R3.reuse, R24, 0x4 ;  /* 0x0000001803187211 */ /* 0x040fe400078e20ff */
[----:B------:R-:W-:Y:S01]  /*09c0*/  LEA R16, R3, R16, 0x4 ;  /* 0x0000001003107211 */ /* 0x000fe200078e20ff */
[----:B--2---:R-:W-:Y:S04]  /*09d0*/  STS [R10], R37 ;  /* 0x000000250a007388 */ /* 0x004fe80000000800 */
[----:B---3--:R-:W-:Y:S01]  /*09e0*/  STS [R11], R22 ;  /* 0x000000160b007388 */ /* 0x008fe20000000800 */
[----:B------:R-:W-:Y:S06]  /*09f0*/  BAR.SYNC.DEFER_BLOCKING 0x0 ;  /* 0x0000000000007b1d */ /* 0x000fec0000010000 */
[----:B------:R-:W-:Y:S04]  /*0a00*/  LDS R33, [R9] ;  /* 0x0000000009217984 */ /* 0x000fe80000000800 */
[----:B------:R-:W0:Y:S04]  /*0a10*/  LDS.64 R22, [R8] ;  /* 0x0000000008167984 */ /* 0x000e280000000a00 */
[----:B------:R-:W1:Y:S01]  /*0a20*/  LDS R31, [R9+0x8] ;  /* 0x00000800091f7984 */ /* 0x000e620000000800 */
[----:B0-----:R-:W-:-:S04]  /*0a30*/  FFMA R22, R22, R33, R21 ;  /* 0x0000002116167223 */ /* 0x001fc80000000015 */
[----:B-1----:R-:W-:Y:S01]  /*0a40*/  FFMA R15, R31, R23, R22 ;  /* 0x000000171f0f7223 */ /* 0x002fe20000000016 */
[----:B------:R-:W-:Y:S06]  /*0a50*/  BAR.SYNC.DEFER_BLOCKING 0x0 ;  /* 0x0000000000007b1d */ /* 0x000fec0000010000 */
[----:B------:R-:W-:Y:S05]  /*0a60*/  @P0 BRA `(.L_x_2) ;  /* 0xfffffff800440947 */ /* 0x000fea000383ffff */
[----:B------:R-:W-:-:S07]  /*0a70*/  MOV R2, R12 ;  /* 0x0000000c00027202 */ /* 0x000fce0000000f00 */
.L_x_1:
[----:B------:R-:W-:-:S13]  /*0a80*/  LOP3.LUT P0, R12, R5, 0x7, RZ, 0xc0, !PT ;  /* 0x00000007050c7812 */ /* 0x000fda000780c0ff */
[----:B------:R-:W-:Y:S05]  /*0a90*/  @!P0 BRA `(.L_x_0) ;  /* 0x0000000400f08947 */ /* 0x000fea0003800000 */
[----:B------:R-:W-:Y:S02]  /*0aa0*/  ISETP.GE.U32.AND P0, PT, R12, 0x4, PT ;  /* 0x000000040c00780c */ /* 0x000fe40003f06070 */
[----:B------:R-:W-:-:S04]  /*0ab0*/  LOP3.LUT R31, R5, 0x3, RZ, 0xc0, !PT ;  /* 0x00000003051f7812 */ /* 0x000fc800078ec0ff */
[----:B------:R-:W-:-:S07]  /*0ac0*/  ISETP.NE.AND P1, PT, R31, RZ, PT ;  /* 0x000000ff1f00720c */ /* 0x000fce0003f25270 */
[----:B------:R-:W-:Y:S06]  /*0ad0*/  @!P0 BRA `(.L_x_3) ;  /* 0x0000000000f88947 */ /* 0x000fec0003800000 */
[----:B------:R-:W0:Y:S01]  /*0ae0*/  LDC.64 R12, c[0x0][0x388] ;  /* 0x0000e200ff0c7b82 */ /* 0x000e220000000a00 */
[C---:B------:R-:W-:Y:S02]  /*0af0*/  LEA R27, R2.reuse, R0, 0x1 ;  /* 0x00000000021b7211 */ /* 0x040fe400078e08ff */
[----:B------:R-:W-:-:S03]  /*0b00*/  LEA R17, R2, R7, 0x1 ;  /* 0x0000000702117211 */ /* 0x000fc600078e08ff */
[----:B------:R-:W-:Y:S02]  /*0b10*/  IMAD R19, R27, R3, R6 ;  /* 0x000000031b137224 */ /* 0x000fe400078e0206 */
[----:B------:R-:W1:Y:S01]  /*0b20*/  LDC.64 R20, c[0x0][0x390] ;  /* 0x0000e400ff147b82 */ /* 0x000e620000000a00 */
[----:B0-----:R-:W-:-:S05]  /*0b30*/  IMAD.WIDE R12, R17, 0x4, R12 ;  /* 0x00000004110c7825 */ /* 0x001fca00078e020c */
[----:B------:R-:W2:Y:S01]  /*0b40*/  LDG.E R23, desc[UR8][R12.64] ;  /* 0x000000080c177981 */ /* 0x000ea2000c1e1900 */
[----:B-1----:R-:W-:-:S06]  /*0b50*/  IMAD.WIDE.U32 R18, R19, 0x4, R20 ;  /* 0x0000000413127825 */ /* 0x002fcc00078e0014 */
[----:B------:R-:W3:Y:S01]  /*0b60*/  LDG.E R18, desc[UR8][R18.64] ;  /* 0x0000000812127981 */ /* 0x000ee2000c1e1900 */
[----:B------:R-:W-:-:S05]  /*0b70*/  IADD3 R14, PT, PT, R27, 0x2, RZ ;  /* 0x000000021b0e7810 */ /* 0x000fca0007ffe0ff */
[----:B------:R-:W-:-:S04]  /*0b80*/  IMAD R25, R14, R3, R6 ;  /* 0x000000030e197224 */ /* 0x000fc800078e0206 */
[----:B------:R-:W-:Y:S01]  /*0b90*/  IMAD.WIDE.U32 R24, R25, 0x4, R20 ;  /* 0x0000000419187825 */ /* 0x000fe200078e0014 */
[----:B--2---:R0:W-:Y:S04]  /*0ba0*/  STS [R10], R23 ;  /* 0x000000170a007388 */ /* 0x0041e80000000800 */
        /* <DEDUP_REMOVED lines=8> */
[----:B------:R-:W-:-:S05]  /*0c30*/  IADD3 R19, PT, PT, R27, 0x4, RZ ;  /* 0x000000041b137810 */ /* 0x000fca0007ffe0ff */
[----:B------:R-:W-:-:S04]  /*0c40*/  IMAD R19, R19, R3, R6 ;  /* 0x0000000313137224 */ /* 0x000fc800078e0206 */
[----:B0-----:R-:W-:Y:S01]  /*0c50*/  IMAD.WIDE.U32 R22, R19, 0x4, R20 ;  /* 0x0000000413167825 */ /* 0x001fe200078e0014 */
        /* <DEDUP_REMOVED lines=8> */
[----:B------:R-:W3:Y:S01]  /*0ce0*/  LDG.E R22, desc[UR8][R22.64] ;  /* 0x0000000816167981 */ /* 0x000ee2000c1e1900 */
[----:B------:R-:W-:-:S05]  /*0cf0*/  IADD3 R27, PT, PT, R27, 0x6, RZ ;  /* 0x000000061b1b7810 */ /* 0x000fca0007ffe0ff */
[----:B------:R-:W-:-:S04]  /*0d00*/  IMAD R25, R27, R3, R6 ;  /* 0x000000031b197224 */ /* 0x000fc800078e0206 */
[----:B------:R-:W-:Y:S01]  /*0d10*/  IMAD.WIDE.U32 R24, R25, 0x4, R20 ;  /* 0x0000000419187825 */ /* 0x000fe200078e0014 */
[----:B--2---:R-:W-:Y:S04]  /*0d20*/  STS [R10], R35 ;  /* 0x000000230a007388 */ /* 0x004fe80000000800 */
[----:B---3--:R-:W-:Y:S01]  /*0d30*/  STS [R11], R22 ;  /* 0x000000160b007388 */ /* 0x008fe20000000800 */
[----:B------:R-:W-:Y:S06]  /*0d40*/  BAR.SYNC.DEFER_BLOCKING 0x0 ;  /* 0x0000000000007b1d */ /* 0x000fec0000010000 */
[----:B------:R-:W-:Y:S04]  /*0d50*/  LDS R27, [R9] ;  /* 0x00000000091b7984 */ /* 0x000fe80000000800 */
[----:B------:R-:W-:Y:S04]  /*0d60*/  LDS R30, [R9+0x8] ;  /* 0x00000800091e7984 */ /* 0x000fe80000000800 */
[----:B------:R-:W2:Y:S01]  /*0d70*/  LDS.64 R20, [R8] ;  /* 0x0000000008147984 */ /* 0x000ea20000000a00 */
[----:B------:R-:W-:Y:S06]  /*0d80*/  BAR.SYNC.DEFER_BLOCKING 0x0 ;  /* 0x0000000000007b1d */ /* 0x000fec0000010000 */
[----:B------:R-:W3:Y:S04]  /*0d90*/  LDG.E R13, desc[UR8][R12.64+0x18] ;  /* 0x000018080c0d7981 */ /* 0x000ee8000c1e1900 */
[----:B------:R-:W4:Y:S01]  /*0da0*/  LDG.E R24, desc[UR8][R24.64] ;  /* 0x0000000818187981 */ /* 0x000f22000c1e1900 */
[----:B-1----:R-:W-:-:S04]  /*0db0*/  FFMA R15, R16, R14, R15 ;  /* 0x0000000e100f7223 */ /* 0x002fc8000000000f */
[----:B------:R-:W-:-:S04]  /*0dc0*/  FFMA R15, R26, R17, R15 ;  /* 0x000000111a0f7223 */ /* 0x000fc8000000000f */
[----:B0-----:R-:W-:-:S04]  /*0dd0*/  FFMA R15, R18, R29, R15 ;  /* 0x0000001d120f7223 */ /* 0x001fc8000000000f */
[----:B------:R-:W-:-:S04]  /*0de0*/  FFMA R15, R28, R19, R15 ;  /* 0x000000131c0f7223 */ /* 0x000fc8000000000f */
[----:B--2---:R-:W-:-:S04]  /*0df0*/  FFMA R15, R20, R27, R15 ;  /* 0x0000001b140f7223 */ /* 0x004fc8000000000f */
[----:B------:R-:W-:Y:S01]  /*0e00*/  FFMA R15, R30, R21, R15 ;  /* 0x000000151e0f7223 */ /* 0x000fe2000000000f */
[----:B------:R-:W-:-:S04]  /*0e10*/  LEA R2, R2, -R2, 0x1 ;  /* 0x8000000202027211 */ /* 0x000fc800078e08ff */
[----:B------:R-:W-:Y:S01]  /*0e20*/  IADD3 R2, PT, PT, R2, 0x4, RZ ;  /* 0x0000000402027810 */ /* 0x000fe20007ffe0ff */
[----:B---3--:R-:W-:Y:S04]  /*0e30*/  STS [R10], R13 ;  /* 0x0000000d0a007388 */ /* 0x008fe80000000800 */
[----:B----4-:R-:W-:Y:S01]  /*0e40*/  STS [R11], R24 ;  /* 0x000000180b007388 */ /* 0x010fe20000000800 */
[----:B------:R-:W-:Y:S06]  /*0e50*/  BAR.SYNC.DEFER_BLOCKING 0x0 ;  /* 0x0000000000007b1d */ /* 0x000fec0000010000 */
[----:B------:R-:W-:Y:S04]  /*0e60*/  LDS R32, [R9] ;  /* 0x0000000009207984 */ /* 0x000fe80000000800 */
[----:B------:R-:W0:Y:S04]  /*0e70*/  LDS.64 R22, [R8] ;  /* 0x0000000008167984 */ /* 0x000e280000000a00 */
[----:B------:R-:W1:Y:S01]  /*0e80*/  LDS R33, [R9+0x8] ;  /* 0x0000080009217984 */ /* 0x000e620000000800 */
[----:B0-----:R-:W-:-:S04]  /*0e90*/  FFMA R22, R22, R32, R15 ;  /* 0x0000002016167223 */ /* 0x001fc8000000000f */
[----:B-1----:R-:W-:Y:S01]  /*0ea0*/  FFMA R15, R33, R23, R22 ;  /* 0x00000017210f7223 */ /* 0x002fe20000000016 */
[----:B------:R-:W-:Y:S06]  /*0eb0*/  BAR.SYNC.DEFER_BLOCKING 0x0 ;  /* 0x0000000000007b1d */ /* 0x000fec0000010000 */
.L_x_3:
[----:B------:R-:W-:Y:S05]  /*0ec0*/  @!P1 BRA `(.L_x_0) ;  /* 0x0000000000e49947 */ /* 0x000fea0003800000 */
[----:B------:R-:W-:Y:S02]  /*0ed0*/  ISETP.NE.AND P0, PT, R31, 0x1, PT ;  /* 0x000000011f00780c */ /* 0x000fe40003f05270 */
[----:B------:R-:W-:-:S04]  /*0ee0*/  LOP3.LUT R5, R5, 0x1, RZ, 0xc0, !PT ;  /* 0x0000000105057812 */ /* 0x000fc800078ec0ff */
[----:B------:R-:W-:-:S07]  /*0ef0*/  ISETP.NE.U32.AND P1, PT, R5, 0x1, PT ;  /* 0x000000010500780c */ /* 0x000fce0003f25070 */
        /* <DEDUP_REMOVED lines=22> */
[----:B0-----:R-:W-:-:S04]  /*1060*/  FFMA R14, R16, R14, R15 ;  /* 0x0000000e100e7223 */ /* 0x001fc8000000000f */
[----:B------:R-:W-:Y:S01]  /*1070*/  FFMA R17, R23, R17, R14 ;  /* 0x0000001117117223 */ /* 0x000fe2000000000e */
[----:B------:R-:W-:-:S04]  /*1080*/  LEA R2, R2, -R2, 0x1 ;  /* 0x8000000202027211 */ /* 0x000fc800078e08ff */
[----:B------:R-:W-:Y:S01]  /*1090*/  IADD3 R2, PT, PT, R2, 0x2, RZ ;  /* 0x0000000202027810 */ /* 0x000fe20007ffe0ff */
        /* <DEDUP_REMOVED lines=9> */
.L_x_4:
[----:B------:R-:W-:Y:S05]  /*1130*/  @P1 BRA `(.L_x_0) ;  /* 0x0000000000481947 */ /* 0x000fea0003800000 */
[----:B------:R-:W0:Y:S01]  /*1140*/  LDC.64 R12, c[0x0][0x388] ;  /* 0x0000e200ff0c7b82 */ /* 0x000e220000000a00 */
[C---:B------:R-:W-:Y:S02]  /*1150*/  LEA R0, R2.reuse, R0, 0x1 ;  /* 0x0000000002007211 */ /* 0x040fe400078e08ff */
[----:B------:R-:W-:-:S03]  /*1160*/  LEA R7, R2, R7, 0x1 ;  /* 0x0000000702077211 */ /* 0x000fc600078e08ff */
[----:B------:R-:W-:Y:S02]  /*1170*/  IMAD R5, R0, R3, R6 ;  /* 0x0000000300057224 */ /* 0x000fe400078e0206 */
[----:B------:R-:W1:Y:S01]  /*1180*/  LDC.64 R16, c[0x0][0x390] ;  /* 0x0000e400ff107b82 */ /* 0x000e620000000a00 */
[----:B0-----:R-:W-:-:S06]  /*1190*/  IMAD.WIDE R12, R7, 0x4, R12 ;  /* 0x00000004070c7825 */ /* 0x001fcc00078e020c */
[----:B------:R-:W2:Y:S01]  /*11a0*/  LDG.E R13, desc[UR8][R12.64] ;  /* 0x000000080c0d7981 */ /* 0x000ea2000c1e1900 */
[----:B-1----:R-:W-:-:S06]  /*11b0*/  IMAD.WIDE.U32 R16, R5, 0x4, R16 ;  /* 0x0000000405107825 */ /* 0x002fcc00078e0010 */
[----:B------:R-:W3:Y:S04]  /*11c0*/  LDG.E R16, desc[UR8][R16.64] ;  /* 0x0000000810107981 */ /* 0x000ee8000c1e1900 */
        /* <DEDUP_REMOVED lines=9> */
.L_x_0:
[----:B------:R-:W0:Y:S01]  /*1260*/  LDC.64 R8, c[0x0][0x398] ;  /* 0x0000e600ff087b82 */ /* 0x000e220000000a00 */
[----:B------:R-:W-:-:S04]  /*1270*/  IMAD R3, R4, R3, R6 ;  /* 0x0000000304037224 */ /* 0x000fc800078e0206 */
[----:B0-----:R-:W-:-:S05]  /*1280*/  IMAD.WIDE R2, R3, 0x4, R8 ;  /* 0x0000000403027825 */ /* 0x001fca00078e0208 */
[----:B------:R-:W-:Y:S01]  /*1290*/  STG.E desc[UR8][R2.64], R15 ;  /* 0x0000000f02007986 */ /* 0x000fe2000c101908 */
[----:B------:R-:W-:Y:S05]  /*12a0*/  EXIT ;  /* 0x000000000000794d */ /* 0x000fea0003800000 */
.L_x_5:
[----:B------:R-:W-:-:S00]  /*12b0*/  BRA `(.L_x_5) ;  /* 0xfffffffc00fc7947 */ /* 0x000fc0000383ffff */
[----:B------:R-:W-:-:S00]  /*12c0*/  NOP ;  /* 0x0000000000007918 */ /* 0x000fc00000000000 */
        /* <DEDUP_REMOVED lines=11> */
.L_x_6:


//--------------------- .nv.shared._Z26calc_mat_mat_multip_kerneliPfS_S_ --------------------------
	.section	.nv.shared._Z26calc_mat_mat_multip_kerneliPfS_S_,"aw",@nobits
	.sectionflags	@""
	.align	4
.nv.shared._Z26calc_mat_mat_multip_kerneliPfS_S_:
	.zero		1056


//--------------------- .nv.shared.reserved.0     --------------------------
	.section	.nv.shared.reserved.0,"aw",@nobits
	.weak		__nv_reservedSMEM_offset_0_alias
	.size		__nv_reservedSMEM_offset_0_alias, 0, 64
	.other		__nv_reservedSMEM_offset_0_alias,@"STO_CUDA_RESERVED_SHARED STV_DEFAULT"
__nv_reservedSMEM_offset_0_alias:
	.zero		0
	.zero		64


//--------------------- .nv.constant0._Z26calc_mat_mat_multip_kerneliPfS_S_ --------------------------
	.section	.nv.constant0._Z26calc_mat_mat_multip_kerneliPfS_S_,"a",@progbits
	.sectionflags	@""
	.align	4
.nv.constant0._Z26calc_mat_mat_multip_kerneliPfS_S_:
	.zero		928


//--------------------- SYMBOLS --------------------------

	.type		.nv.reservedSmem.offset0,@object
	.size		.nv.reservedSmem.offset0,0x4
	.type		.nv.reservedSmem.cap,@object
	.size		.nv.reservedSmem.cap,0x4
